//
// Generated by NVIDIA NVVM Compiler
//
// Compiler Build ID: CL-36424714
// Cuda compilation tools, release 13.0, V13.0.88
// Based on NVVM 20.0.0
//

.version 9.0
.target sm_100
.address_size 64

	// .globl	default_function_kernel

.visible .entry default_function_kernel(
	.param .u64 .ptr .align 1 default_function_kernel_param_0,
	.param .u64 .ptr .align 1 default_function_kernel_param_1
)
.maxntid 32
{
	.reg .b32 	%r<5>;
	.reg .b32 	%f<4>;
	.reg .b64 	%rd<8>;

	ld.param.u64 	%rd1, [default_function_kernel_param_0];
	ld.param.u64 	%rd2, [default_function_kernel_param_1];
	cvta.to.global.u64 	%rd3, %rd1;
	cvta.to.global.u64 	%rd4, %rd2;
	mov.u32 	%r1, %ctaid.x;
	shl.b32 	%r2, %r1, 5;
	mov.u32 	%r3, %tid.x;
	or.b32  	%r4, %r2, %r3;
	mul.wide.u32 	%rd5, %r4, 4;
	add.s64 	%rd6, %rd4, %rd5;
	ld.global.nc.f32 	%f1, [%rd6];
	cvt.rpi.f32.f32 	%f2, %f1;
	add.f32 	%f3, %f1, %f2;
	add.s64 	%rd7, %rd3, %rd5;
	st.global.f32 	[%rd7], %f3;
	ret;

}


// ===== COMPILED SASS (sm_100) =====

	.target	sm_100

	.elftype	@"ET_EXEC"


//--------------------- .note.nv.tkinfo           --------------------------
	.section	.note.nv.tkinfo,"",@"SHT_NOTE"
	.sectionflags	@"SHF_NOTE_NV_TKINFO"
	.tkinfo
        /*0018*/ 	.word	0x00000002
        /*0030*/ 	.string	""
        /*0030*/ 	.string	"ptxas"
        /*0030*/ 	.string	"Cuda compilation tools, release 13.0, V13.0.88"
        /*0030*/ 	.string	"Build cuda_13.0.r13.0/compiler.36424714_0"
        /*0030*/ 	.string	"-arch sm_100 -m 64 "



//--------------------- .note.nv.cuinfo           --------------------------
	.section	.note.nv.cuinfo,"",@"SHT_NOTE"
	.sectionflags	@"SHF_NOTE_NV_CUINFO"
        /*0018*/ 	.short	0x0002
        /*001a*/ 	.short	0x0064
        /*001c*/ 	.short	0x0082
	.zero		2


//--------------------- .nv.info                  --------------------------
	.section	.nv.info,"",@"SHT_CUDA_INFO"
	.align	4


	//----- nvinfo : EIATTR_REGCOUNT
	.align		4
        /*0000*/ 	.byte	0x04, 0x2f
        /*0002*/ 	.short	(.L_1 - .L_0)
	.align		4
.L_0:
        /*0004*/ 	.word	index@(default_function_kernel)
        /*0008*/ 	.word	0x0000000c


	//----- nvinfo : EIATTR_FRAME_SIZE
	.align		4
.L_1:
        /*000c*/ 	.byte	0x04, 0x11
        /*000e*/ 	.short	(.L_3 - .L_2)
	.align		4
.L_2:
        /*0010*/ 	.word	index@(default_function_kernel)
        /*0014*/ 	.word	0x00000000


	//----- nvinfo : EIATTR_MIN_STACK_SIZE
	.align		4
.L_3:
        /*0018*/ 	.byte	0x04, 0x12
        /*001a*/ 	.short	(.L_5 - .L_4)
	.align		4
.L_4:
        /*001c*/ 	.word	index@(default_function_kernel)
        /*0020*/ 	.word	0x00000000
.L_5:


//--------------------- .nv.compat                --------------------------
	.section	.nv.compat,"",@"SHT_CUDA_COMPAT_INFO"
	.align	4
        /*0000*/ 	.byte	0x02, 0x09, 0x00, 0x00, 0x02, 0x02, 0x01, 0x00, 0x02, 0x05, 0x05, 0x00, 0x03, 0x07, 0x01, 0x01
        /*0010*/ 	.byte	0x02, 0x03, 0x00, 0x00, 0x02, 0x06, 0x01, 0x00, 0x04, 0x0b, 0x08, 0x00, 0x09, 0x00, 0x00, 0x00
        /*0020*/ 	.byte	0x00, 0x00, 0x00, 0x00


//--------------------- .nv.info.default_function_kernel --------------------------
	.section	.nv.info.default_function_kernel,"",@"SHT_CUDA_INFO"
	.sectionflags	@""
	.align	4


	//----- nvinfo : EIATTR_CUDA_API_VERSION
	.align		4
        /*0000*/ 	.byte	0x04, 0x37
        /*0002*/ 	.short	(.L_7 - .L_6)
.L_6:
        /*0004*/ 	.word	0x00000082


	//----- nvinfo : EIATTR_KPARAM_INFO
	.align		4
.L_7:
        /*0008*/ 	.byte	0x04, 0x17
        /*000a*/ 	.short	(.L_9 - .L_8)
.L_8:
        /*000c*/ 	.word	0x00000000
        /*0010*/ 	.short	0x0001
        /*0012*/ 	.short	0x0008
        /*0014*/ 	.byte	0x00, 0xf5, 0x21, 0x00


	//----- nvinfo : EIATTR_KPARAM_INFO
	.align		4
.L_9:
        /*0018*/ 	.byte	0x04, 0x17
        /*001a*/ 	.short	(.L_11 - .L_10)
.L_10:
        /*001c*/ 	.word	0x00000000
        /*0020*/ 	.short	0x0000
        /*0022*/ 	.short	0x0000
        /*0024*/ 	.byte	0x00, 0xf5, 0x21, 0x00


	//----- nvinfo : EIATTR_SPARSE_MMA_MASK
	.align		4
.L_11:
        /*0028*/ 	.byte	0x03, 0x50
        /*002a*/ 	.short	0x0000


	//----- nvinfo : EIATTR_MAXREG_COUNT
	.align		4
        /*002c*/ 	.byte	0x03, 0x1b
        /*002e*/ 	.short	0x00ff


	//----- nvinfo : EIATTR_MERCURY_ISA_VERSION
	.align		4
        /*0030*/ 	.byte	0x03, 0x5f
        /*0032*/ 	.short	0x0101


	//----- nvinfo : EIATTR_VRC_CTA_INIT_COUNT
	.align		4
        /*0034*/ 	.byte	0x02, 0x4a
	.zero		1
	.zero		1


	//----- nvinfo : EIATTR_EXIT_INSTR_OFFSETS
	.align		4
        /*0038*/ 	.byte	0x04, 0x1c
        /*003a*/ 	.short	(.L_13 - .L_12)


	//   ....[0]....
.L_12:
        /*003c*/ 	.word	0x000000e0


	//----- nvinfo : EIATTR_MAX_THREADS
	.align		4
.L_13:
        /*0040*/ 	.byte	0x04, 0x05
        /*0042*/ 	.short	(.L_15 - .L_14)
.L_14:
        /*0044*/ 	.word	0x00000020
        /*0048*/ 	.word	0x00000001
        /*004c*/ 	.word	0x00000001


	//----- nvinfo : EIATTR_CBANK_PARAM_SIZE
	.align		4
.L_15:
        /*0050*/ 	.byte	0x03, 0x19
        /*0052*/ 	.short	0x0010


	//----- nvinfo : EIATTR_PARAM_CBANK
	.align		4
        /*0054*/ 	.byte	0x04, 0x0a
        /*0056*/ 	.short	(.L_17 - .L_16)
	.align		4
.L_16:
        /*0058*/ 	.word	index@(.nv.constant0.default_function_kernel)
        /*005c*/ 	.short	0x0380
        /*005e*/ 	.short	0x0010


	//----- nvinfo : EIATTR_SW_WAR
	.align		4
.L_17:
        /*0060*/ 	.byte	0x04, 0x36
        /*0062*/ 	.short	(.L_19 - .L_18)
.L_18:
        /*0064*/ 	.word	0x00000008
.L_19:


//--------------------- .nv.callgraph             --------------------------
	.section	.nv.callgraph,"",@"SHT_CUDA_CALLGRAPH"
	.align	4
	.sectionentsize	8
	.align		4
        /*0000*/ 	.word	0x00000000
	.align		4
        /*0004*/ 	.word	0xffffffff
	.align		4
        /*0008*/ 	.word	0x00000000
	.align		4
        /*000c*/ 	.word	0xfffffffe
	.align		4
        /*0010*/ 	.word	0x00000000
	.align		4
        /*0014*/ 	.word	0xfffffffd
	.align		4
        /*0018*/ 	.word	0x00000000
	.align		4
        /*001c*/ 	.word	0xfffffffc


//--------------------- .text.default_function_kernel --------------------------
	.section	.text.default_function_kernel,"ax",@progbits
	.align	128
        .global         default_function_kernel
        .type           default_function_kernel,@function
        .size           default_function_kernel,(.L_x_1 - default_function_kernel)
        .other          default_function_kernel,@"STO_CUDA_ENTRY STV_DEFAULT"
default_function_kernel:
.text.default_function_kernel:
[----:B------:R-:W-:Y:S01]  /*0000*/  LDC R1, c[0x0][0x37c] ;  /* 0x0000df00ff017b82 */ /* 0x000fe20000000800 */
[----:B------:R-:W0:Y:S07]  /*0010*/  S2R R7, SR_TID.X ;  /* 0x0000000000077919 */ /* 0x000e2e0000002100 */
[----:B------:R-:W1:Y:S01]  /*0020*/  S2UR UR4, SR_CTAID.X ;  /* 0x00000000000479c3 */ /* 0x000e620000002500 */
[----:B------:R-:W2:Y:S07]  /*0030*/  LDCU.64 UR6, c[0x0][0x358] ;  /* 0x00006b00ff0677ac */ /* 0x000eae0008000a00 */
[----:B------:R-:W3:Y:S08]  /*0040*/  LDC.64 R2, c[0x0][0x388] ;  /* 0x0000e200ff027b82 */ /* 0x000ef00000000a00 */
[----:B------:R-:W4:Y:S01]  /*0050*/  LDC.64 R4, c[0x0][0x380] ;  /* 0x0000e000ff047b82 */ /* 0x000f220000000a00 */
[----:B-1----:R-:W-:-:S06]  /*0060*/  USHF.L.U32 UR4, UR4, 0x5, URZ ;  /* 0x0000000504047899 */ /* 0x002fcc00080006ff */
[----:B0-----:R-:W-:-:S05]  /*0070*/  LOP3.LUT R7, R7, UR4, RZ, 0xfc, !PT ;  /* 0x0000000407077c12 */ /* 0x001fca000f8efcff */
[----:B---3--:R-:W-:-:S06]  /*0080*/  IMAD.WIDE.U32 R2, R7, 0x4, R2 ;  /* 0x0000000407027825 */ /* 0x008fcc00078e0002 */
[----:B--2---:R-:W2:Y:S01]  /*0090*/  LDG.E.CONSTANT R2, desc[UR6][R2.64] ;  /* 0x0000000602027981 */ /* 0x004ea2000c1e9900 */
[----:B----4-:R-:W-:Y:S01]  /*00a0*/  IMAD.WIDE.U32 R4, R7, 0x4, R4 ;  /* 0x0000000407047825 */ /* 0x010fe200078e0004 */
[----:B--2---:R-:W0:Y:S03]  /*00b0*/  FRND.CEIL R9, R2 ;  /* 0x0000000200097307 */ /* 0x004e260000209000 */
[----:B0-----:R-:W-:-:S05]  /*00c0*/  FADD R9, R2, R9 ;  /* 0x0000000902097221 */ /* 0x001fca0000000000 */
[----:B------:R-:W-:Y:S01]  /*00d0*/  STG.E desc[UR6][R4.64], R9 ;  /* 0x0000000904007986 */ /* 0x000fe2000c101906 */
[----:B------:R-:W-:Y:S05]  /*00e0*/  EXIT ;  /* 0x000000000000794d */ /* 0x000fea0003800000 */
.L_x_0:
[----:B------:R-:W-:-:S00]  /*00f0*/  BRA `(.L_x_0) ;  /* 0xfffffffc00fc7947 */ /* 0x000fc0000383ffff */
[----:B------:R-:W-:-:S00]  /*0100*/  NOP ;  /* 0x0000000000007918 */ /* 0x000fc00000000000 */
[----:B------:R-:W-:-:S00]  /*0110*/  NOP ;  /* 0x0000000000007918 */ /* 0x000fc00000000000 */
[----:B------:R-:W-:-:S00]  /*0120*/  NOP ;  /* 0x0000000000007918 */ /* 0x000fc00000000000 */
[----:B------:R-:W-:-:S00]  /*0130*/  NOP ;  /* 0x0000000000007918 */ /* 0x000fc00000000000 */
[----:B------:R-:W-:-:S00]  /*0140*/  NOP ;  /* 0x0000000000007918 */ /* 0x000fc00000000000 */
[----:B------:R-:W-:-:S00]  /*0150*/  NOP ;  /* 0x0000000000007918 */ /* 0x000fc00000000000 */
[----:B------:R-:W-:-:S00]  /*0160*/  NOP ;  /* 0x0000000000007918 */ /* 0x000fc00000000000 */
[----:B------:R-:W-:-:S00]  /*0170*/  NOP ;  /* 0x0000000000007918 */ /* 0x000fc00000000000 */
.L_x_1:


//--------------------- .nv.shared.reserved.0     --------------------------
	.section	.nv.shared.reserved.0,"aw",@nobits
	.weak		__nv_reservedSMEM_offset_0_alias
	.size		__nv_reservedSMEM_offset_0_alias, 0, 64
	.other		__nv_reservedSMEM_offset_0_alias,@"STO_CUDA_RESERVED_SHARED STV_DEFAULT"
__nv_reservedSMEM_offset_0_alias:
	.zero		0
	.zero		64


//--------------------- .nv.constant0.default_function_kernel --------------------------
	.section	.nv.constant0.default_function_kernel,"a",@progbits
	.sectionflags	@""
	.align	4
.nv.constant0.default_function_kernel:
	.zero		912


//--------------------- SYMBOLS --------------------------

	.type		.nv.reservedSmem.offset0,@object
	.size		.nv.reservedSmem.offset0,0x4
